//
// Generated by NVIDIA NVVM Compiler
//
// Compiler Build ID: CL-36424714
// Cuda compilation tools, release 13.0, V13.0.88
// Based on NVVM 20.0.0
//

.version 9.0
.target sm_100
.address_size 64

	// .globl	_Z33convolution_1D_tiled_cache_kernelPfS_PKfii
// _ZZ33convolution_1D_tiled_cache_kernelPfS_PKfiiE4N_ds has been demoted

.visible .entry _Z33convolution_1D_tiled_cache_kernelPfS_PKfii(
	.param .u64 .ptr .align 1 _Z33convolution_1D_tiled_cache_kernelPfS_PKfii_param_0,
	.param .u64 .ptr .align 1 _Z33convolution_1D_tiled_cache_kernelPfS_PKfii_param_1,
	.param .u64 .ptr .align 1 _Z33convolution_1D_tiled_cache_kernelPfS_PKfii_param_2,
	.param .u32 _Z33convolution_1D_tiled_cache_kernelPfS_PKfii_param_3,
	.param .u32 _Z33convolution_1D_tiled_cache_kernelPfS_PKfii_param_4
)
{
	.reg .pred 	%p<15>;
	.reg .b32 	%r<64>;
	.reg .b32 	%f<124>;
	.reg .b64 	%rd<28>;
	// demoted variable
	.shared .align 4 .b8 _ZZ33convolution_1D_tiled_cache_kernelPfS_PKfiiE4N_ds[1040];
	ld.param.u64 	%rd10, [_Z33convolution_1D_tiled_cache_kernelPfS_PKfii_param_0];
	ld.param.u64 	%rd9, [_Z33convolution_1D_tiled_cache_kernelPfS_PKfii_param_1];
	ld.param.u64 	%rd11, [_Z33convolution_1D_tiled_cache_kernelPfS_PKfii_param_2];
	ld.param.u32 	%r28, [_Z33convolution_1D_tiled_cache_kernelPfS_PKfii_param_3];
	ld.param.u32 	%r29, [_Z33convolution_1D_tiled_cache_kernelPfS_PKfii_param_4];
	cvta.to.global.u64 	%rd1, %rd11;
	cvta.to.global.u64 	%rd2, %rd10;
	mov.u32 	%r30, %ctaid.x;
	mov.u32 	%r1, %ntid.x;
	mov.u32 	%r2, %tid.x;
	mad.lo.s32 	%r3, %r30, %r1, %r2;
	shr.u32 	%r31, %r28, 31;
	add.s32 	%r32, %r28, %r31;
	shr.s32 	%r4, %r32, 1;
	setp.ge.s32 	%p1, %r3, %r29;
	mov.f32 	%f112, 0f00000000;
	@%p1 bra 	$L__BB0_2;
	mul.wide.s32 	%rd12, %r3, 4;
	add.s64 	%rd13, %rd2, %rd12;
	ld.global.f32 	%f112, [%rd13];
$L__BB0_2:
	add.s32 	%r33, %r4, %r2;
	shl.b32 	%r34, %r33, 2;
	mov.u32 	%r35, _ZZ33convolution_1D_tiled_cache_kernelPfS_PKfiiE4N_ds;
	add.s32 	%r5, %r35, %r34;
	st.shared.f32 	[%r5], %f112;
	setp.ge.u32 	%p2, %r2, %r4;
	@%p2 bra 	$L__BB0_8;
	setp.lt.s32 	%p3, %r3, %r4;
	mov.f32 	%f113, 0f00000000;
	@%p3 bra 	$L__BB0_5;
	sub.s32 	%r36, %r3, %r4;
	mul.wide.s32 	%rd14, %r36, 4;
	add.s64 	%rd15, %rd2, %rd14;
	ld.global.f32 	%f113, [%rd15];
$L__BB0_5:
	shl.b32 	%r37, %r2, 2;
	add.s32 	%r39, %r35, %r37;
	st.shared.f32 	[%r39], %f113;
	add.s32 	%r6, %r3, %r1;
	setp.ge.u32 	%p4, %r6, %r29;
	mov.f32 	%f114, 0f00000000;
	@%p4 bra 	$L__BB0_7;
	mul.wide.u32 	%rd16, %r6, 4;
	add.s64 	%rd17, %rd2, %rd16;
	ld.global.f32 	%f114, [%rd17];
$L__BB0_7:
	shl.b32 	%r40, %r1, 2;
	add.s32 	%r41, %r5, %r40;
	st.shared.f32 	[%r41], %f114;
$L__BB0_8:
	bar.sync 	0;
	setp.lt.s32 	%p5, %r28, 1;
	mov.f32 	%f123, 0f00000000;
	@%p5 bra 	$L__BB0_21;
	and.b32  	%r7, %r28, 15;
	setp.lt.u32 	%p6, %r28, 16;
	mov.f32 	%f123, 0f00000000;
	mov.b32 	%r60, 0;
	@%p6 bra 	$L__BB0_12;
	and.b32  	%r60, %r28, 2147483632;
	neg.s32 	%r58, %r60;
	shl.b32 	%r43, %r2, 2;
	add.s32 	%r45, %r43, %r35;
	add.s32 	%r57, %r45, 32;
	add.s64 	%rd26, %rd1, 32;
	mov.f32 	%f123, 0f00000000;
$L__BB0_11:
	.pragma "nounroll";
	ld.shared.f32 	%f27, [%r57+-32];
	ld.global.f32 	%f28, [%rd26+-32];
	fma.rn.f32 	%f29, %f27, %f28, %f123;
	ld.shared.f32 	%f30, [%r57+-28];
	ld.global.f32 	%f31, [%rd26+-28];
	fma.rn.f32 	%f32, %f30, %f31, %f29;
	ld.shared.f32 	%f33, [%r57+-24];
	ld.global.f32 	%f34, [%rd26+-24];
	fma.rn.f32 	%f35, %f33, %f34, %f32;
	ld.shared.f32 	%f36, [%r57+-20];
	ld.global.f32 	%f37, [%rd26+-20];
	fma.rn.f32 	%f38, %f36, %f37, %f35;
	ld.shared.f32 	%f39, [%r57+-16];
	ld.global.f32 	%f40, [%rd26+-16];
	fma.rn.f32 	%f41, %f39, %f40, %f38;
	ld.shared.f32 	%f42, [%r57+-12];
	ld.global.f32 	%f43, [%rd26+-12];
	fma.rn.f32 	%f44, %f42, %f43, %f41;
	ld.shared.f32 	%f45, [%r57+-8];
	ld.global.f32 	%f46, [%rd26+-8];
	fma.rn.f32 	%f47, %f45, %f46, %f44;
	ld.shared.f32 	%f48, [%r57+-4];
	ld.global.f32 	%f49, [%rd26+-4];
	fma.rn.f32 	%f50, %f48, %f49, %f47;
	ld.shared.f32 	%f51, [%r57];
	ld.global.f32 	%f52, [%rd26];
	fma.rn.f32 	%f53, %f51, %f52, %f50;
	ld.shared.f32 	%f54, [%r57+4];
	ld.global.f32 	%f55, [%rd26+4];
	fma.rn.f32 	%f56, %f54, %f55, %f53;
	ld.shared.f32 	%f57, [%r57+8];
	ld.global.f32 	%f58, [%rd26+8];
	fma.rn.f32 	%f59, %f57, %f58, %f56;
	ld.shared.f32 	%f60, [%r57+12];
	ld.global.f32 	%f61, [%rd26+12];
	fma.rn.f32 	%f62, %f60, %f61, %f59;
	ld.shared.f32 	%f63, [%r57+16];
	ld.global.f32 	%f64, [%rd26+16];
	fma.rn.f32 	%f65, %f63, %f64, %f62;
	ld.shared.f32 	%f66, [%r57+20];
	ld.global.f32 	%f67, [%rd26+20];
	fma.rn.f32 	%f68, %f66, %f67, %f65;
	ld.shared.f32 	%f69, [%r57+24];
	ld.global.f32 	%f70, [%rd26+24];
	fma.rn.f32 	%f71, %f69, %f70, %f68;
	ld.shared.f32 	%f72, [%r57+28];
	ld.global.f32 	%f73, [%rd26+28];
	fma.rn.f32 	%f123, %f72, %f73, %f71;
	add.s32 	%r58, %r58, 16;
	add.s32 	%r57, %r57, 64;
	add.s64 	%rd26, %rd26, 64;
	setp.ne.s32 	%p7, %r58, 0;
	@%p7 bra 	$L__BB0_11;
$L__BB0_12:
	setp.eq.s32 	%p8, %r7, 0;
	@%p8 bra 	$L__BB0_21;
	and.b32  	%r16, %r28, 7;
	setp.lt.u32 	%p9, %r7, 8;
	@%p9 bra 	$L__BB0_15;
	add.s32 	%r46, %r60, %r2;
	shl.b32 	%r47, %r46, 2;
	add.s32 	%r49, %r35, %r47;
	ld.shared.f32 	%f75, [%r49];
	mul.wide.u32 	%rd18, %r60, 4;
	add.s64 	%rd19, %rd1, %rd18;
	ld.global.f32 	%f76, [%rd19];
	fma.rn.f32 	%f77, %f75, %f76, %f123;
	ld.shared.f32 	%f78, [%r49+4];
	ld.global.f32 	%f79, [%rd19+4];
	fma.rn.f32 	%f80, %f78, %f79, %f77;
	ld.shared.f32 	%f81, [%r49+8];
	ld.global.f32 	%f82, [%rd19+8];
	fma.rn.f32 	%f83, %f81, %f82, %f80;
	ld.shared.f32 	%f84, [%r49+12];
	ld.global.f32 	%f85, [%rd19+12];
	fma.rn.f32 	%f86, %f84, %f85, %f83;
	ld.shared.f32 	%f87, [%r49+16];
	ld.global.f32 	%f88, [%rd19+16];
	fma.rn.f32 	%f89, %f87, %f88, %f86;
	ld.shared.f32 	%f90, [%r49+20];
	ld.global.f32 	%f91, [%rd19+20];
	fma.rn.f32 	%f92, %f90, %f91, %f89;
	ld.shared.f32 	%f93, [%r49+24];
	ld.global.f32 	%f94, [%rd19+24];
	fma.rn.f32 	%f95, %f93, %f94, %f92;
	ld.shared.f32 	%f96, [%r49+28];
	ld.global.f32 	%f97, [%rd19+28];
	fma.rn.f32 	%f123, %f96, %f97, %f95;
	add.s32 	%r60, %r60, 8;
$L__BB0_15:
	setp.eq.s32 	%p10, %r16, 0;
	@%p10 bra 	$L__BB0_21;
	and.b32  	%r19, %r28, 3;
	setp.lt.u32 	%p11, %r16, 4;
	@%p11 bra 	$L__BB0_18;
	add.s32 	%r50, %r60, %r2;
	shl.b32 	%r51, %r50, 2;
	add.s32 	%r53, %r35, %r51;
	ld.shared.f32 	%f99, [%r53];
	mul.wide.u32 	%rd20, %r60, 4;
	add.s64 	%rd21, %rd1, %rd20;
	ld.global.f32 	%f100, [%rd21];
	fma.rn.f32 	%f101, %f99, %f100, %f123;
	ld.shared.f32 	%f102, [%r53+4];
	ld.global.f32 	%f103, [%rd21+4];
	fma.rn.f32 	%f104, %f102, %f103, %f101;
	ld.shared.f32 	%f105, [%r53+8];
	ld.global.f32 	%f106, [%rd21+8];
	fma.rn.f32 	%f107, %f105, %f106, %f104;
	ld.shared.f32 	%f108, [%r53+12];
	ld.global.f32 	%f109, [%rd21+12];
	fma.rn.f32 	%f123, %f108, %f109, %f107;
	add.s32 	%r60, %r60, 4;
$L__BB0_18:
	setp.eq.s32 	%p12, %r19, 0;
	@%p12 bra 	$L__BB0_21;
	mul.wide.u32 	%rd22, %r60, 4;
	add.s64 	%rd27, %rd1, %rd22;
	add.s32 	%r54, %r2, %r60;
	shl.b32 	%r55, %r54, 2;
	add.s32 	%r63, %r35, %r55;
	neg.s32 	%r62, %r19;
$L__BB0_20:
	.pragma "nounroll";
	ld.shared.f32 	%f110, [%r63];
	ld.global.f32 	%f111, [%rd27];
	fma.rn.f32 	%f123, %f110, %f111, %f123;
	add.s64 	%rd27, %rd27, 4;
	add.s32 	%r63, %r63, 4;
	add.s32 	%r62, %r62, 1;
	setp.ne.s32 	%p13, %r62, 0;
	@%p13 bra 	$L__BB0_20;
$L__BB0_21:
	setp.ge.s32 	%p14, %r3, %r29;
	@%p14 bra 	$L__BB0_23;
	cvta.to.global.u64 	%rd23, %rd9;
	mul.wide.s32 	%rd24, %r3, 4;
	add.s64 	%rd25, %rd23, %rd24;
	st.global.f32 	[%rd25], %f123;
$L__BB0_23:
	ret;

}


// ===== COMPILED SASS (sm_100) =====

	.target	sm_100

	.elftype	@"ET_EXEC"


//--------------------- .note.nv.tkinfo           --------------------------
	.section	.note.nv.tkinfo,"",@"SHT_NOTE"
	.sectionflags	@"SHF_NOTE_NV_TKINFO"
	.tkinfo
        /*0018*/ 	.word	0x00000002
        /*0030*/ 	.string	""
        /*0030*/ 	.string	"ptxas"
        /*0030*/ 	.string	"Cuda compilation tools, release 13.0, V13.0.88"
        /*0030*/ 	.string	"Build cuda_13.0.r13.0/compiler.36424714_0"
        /*0030*/ 	.string	"-arch sm_100 -m 64 "



//--------------------- .note.nv.cuinfo           --------------------------
	.section	.note.nv.cuinfo,"",@"SHT_NOTE"
	.sectionflags	@"SHF_NOTE_NV_CUINFO"
        /*0018*/ 	.short	0x0002
        /*001a*/ 	.short	0x0064
        /*001c*/ 	.short	0x0082
	.zero		2


//--------------------- .nv.info                  --------------------------
	.section	.nv.info,"",@"SHT_CUDA_INFO"
	.align	4


	//----- nvinfo : EIATTR_REGCOUNT
	.align		4
        /*0000*/ 	.byte	0x04, 0x2f
        /*0002*/ 	.short	(.L_1 - .L_0)
	.align		4
.L_0:
        /*0004*/ 	.word	index@(_Z33convolution_1D_tiled_cache_kernelPfS_PKfii)
        /*0008*/ 	.word	0x00000020


	//----- nvinfo : EIATTR_FRAME_SIZE
	.align		4
.L_1:
        /*000c*/ 	.byte	0x04, 0x11
        /*000e*/ 	.short	(.L_3 - .L_2)
	.align		4
.L_2:
        /*0010*/ 	.word	index@(_Z33convolution_1D_tiled_cache_kernelPfS_PKfii)
        /*0014*/ 	.word	0x00000000


	//----- nvinfo : EIATTR_MIN_STACK_SIZE
	.align		4
.L_3:
        /*0018*/ 	.byte	0x04, 0x12
        /*001a*/ 	.short	(.L_5 - .L_4)
	.align		4
.L_4:
        /*001c*/ 	.word	index@(_Z33convolution_1D_tiled_cache_kernelPfS_PKfii)
        /*0020*/ 	.word	0x00000000
.L_5:


//--------------------- .nv.compat                --------------------------
	.section	.nv.compat,"",@"SHT_CUDA_COMPAT_INFO"
	.align	4
        /*0000*/ 	.byte	0x02, 0x09, 0x00, 0x00, 0x02, 0x02, 0x01, 0x00, 0x02, 0x05, 0x05, 0x00, 0x03, 0x07, 0x01, 0x01
        /*0010*/ 	.byte	0x02, 0x03, 0x00, 0x00, 0x02, 0x06, 0x01, 0x00, 0x04, 0x0b, 0x08, 0x00, 0x09, 0x00, 0x00, 0x00
        /*0020*/ 	.byte	0x00, 0x00, 0x00, 0x00


//--------------------- .nv.info._Z33convolution_1D_tiled_cache_kernelPfS_PKfii --------------------------
	.section	.nv.info._Z33convolution_1D_tiled_cache_kernelPfS_PKfii,"",@"SHT_CUDA_INFO"
	.sectionflags	@""
	.align	4


	//----- nvinfo : EIATTR_CUDA_API_VERSION
	.align		4
        /*0000*/ 	.byte	0x04, 0x37
        /*0002*/ 	.short	(.L_7 - .L_6)
.L_6:
        /*0004*/ 	.word	0x00000082


	//----- nvinfo : EIATTR_KPARAM_INFO
	.align		4
.L_7:
        /*0008*/ 	.byte	0x04, 0x17
        /*000a*/ 	.short	(.L_9 - .L_8)
.L_8:
        /*000c*/ 	.word	0x00000000
        /*0010*/ 	.short	0x0004
        /*0012*/ 	.short	0x001c
        /*0014*/ 	.byte	0x00, 0xf0, 0x11, 0x00


	//----- nvinfo : EIATTR_KPARAM_INFO
	.align		4
.L_9:
        /*0018*/ 	.byte	0x04, 0x17
        /*001a*/ 	.short	(.L_11 - .L_10)
.L_10:
        /*001c*/ 	.word	0x00000000
        /*0020*/ 	.short	0x0003
        /*0022*/ 	.short	0x0018
        /*0024*/ 	.byte	0x00, 0xf0, 0x11, 0x00


	//----- nvinfo : EIATTR_KPARAM_INFO
	.align		4
.L_11:
        /*0028*/ 	.byte	0x04, 0x17
        /*002a*/ 	.short	(.L_13 - .L_12)
.L_12:
        /*002c*/ 	.word	0x00000000
        /*0030*/ 	.short	0x0002
        /*0032*/ 	.short	0x0010
        /*0034*/ 	.byte	0x00, 0xf5, 0x21, 0x00


	//----- nvinfo : EIATTR_KPARAM_INFO
	.align		4
.L_13:
        /*0038*/ 	.byte	0x04, 0x17
        /*003a*/ 	.short	(.L_15 - .L_14)
.L_14:
        /*003c*/ 	.word	0x00000000
        /*0040*/ 	.short	0x0001
        /*0042*/ 	.short	0x0008
        /*0044*/ 	.byte	0x00, 0xf5, 0x21, 0x00


	//----- nvinfo : EIATTR_KPARAM_INFO
	.align		4
.L_15:
        /*0048*/ 	.byte	0x04, 0x17
        /*004a*/ 	.short	(.L_17 - .L_16)
.L_16:
        /*004c*/ 	.word	0x00000000
        /*0050*/ 	.short	0x0000
        /*0052*/ 	.short	0x0000
        /*0054*/ 	.byte	0x00, 0xf5, 0x21, 0x00


	//----- nvinfo : EIATTR_SPARSE_MMA_MASK
	.align		4
.L_17:
        /*0058*/ 	.byte	0x03, 0x50
        /*005a*/ 	.short	0x0000


	//----- nvinfo : EIATTR_MAXREG_COUNT
	.align		4
        /*005c*/ 	.byte	0x03, 0x1b
        /*005e*/ 	.short	0x00ff


	//----- nvinfo : EIATTR_NUM_BARRIERS
	.align		4
        /*0060*/ 	.byte	0x02, 0x4c
        /*0062*/ 	.byte	0x01
	.zero		1


	//----- nvinfo : EIATTR_MERCURY_ISA_VERSION
	.align		4
        /*0064*/ 	.byte	0x03, 0x5f
        /*0066*/ 	.short	0x0101


	//----- nvinfo : EIATTR_VRC_CTA_INIT_COUNT
	.align		4
        /*0068*/ 	.byte	0x02, 0x4a
	.zero		1
	.zero		1


	//----- nvinfo : EIATTR_EXIT_INSTR_OFFSETS
	.align		4
        /*006c*/ 	.byte	0x04, 0x1c
        /*006e*/ 	.short	(.L_19 - .L_18)


	//   ....[0]....
.L_18:
        /*0070*/ 	.word	0x00000bc0


	//   ....[1]....
        /*0074*/ 	.word	0x00000c00


	//----- nvinfo : EIATTR_CRS_STACK_SIZE
	.align		4
.L_19:
        /*0078*/ 	.byte	0x04, 0x1e
        /*007a*/ 	.short	(.L_21 - .L_20)
.L_20:
        /*007c*/ 	.word	0x00000000


	//----- nvinfo : EIATTR_CBANK_PARAM_SIZE
	.align		4
.L_21:
        /*0080*/ 	.byte	0x03, 0x19
        /*0082*/ 	.short	0x0020


	//----- nvinfo : EIATTR_PARAM_CBANK
	.align		4
        /*0084*/ 	.byte	0x04, 0x0a
        /*0086*/ 	.short	(.L_23 - .L_22)
	.align		4
.L_22:
        /*0088*/ 	.word	index@(.nv.constant0._Z33convolution_1D_tiled_cache_kernelPfS_PKfii)
        /*008c*/ 	.short	0x0380
        /*008e*/ 	.short	0x0020


	//----- nvinfo : EIATTR_SW_WAR
	.align		4
.L_23:
        /*0090*/ 	.byte	0x04, 0x36
        /*0092*/ 	.short	(.L_25 - .L_24)
.L_24:
        /*0094*/ 	.word	0x00000008
.L_25:


//--------------------- .nv.callgraph             --------------------------
	.section	.nv.callgraph,"",@"SHT_CUDA_CALLGRAPH"
	.align	4
	.sectionentsize	8
	.align		4
        /*0000*/ 	.word	0x00000000
	.align		4
        /*0004*/ 	.word	0xffffffff
	.align		4
        /*0008*/ 	.word	0x00000000
	.align		4
        /*000c*/ 	.word	0xfffffffe
	.align		4
        /*0010*/ 	.word	0x00000000
	.align		4
        /*0014*/ 	.word	0xfffffffd
	.align		4
        /*0018*/ 	.word	0x00000000
	.align		4
        /*001c*/ 	.word	0xfffffffc


//--------------------- .text._Z33convolution_1D_tiled_cache_kernelPfS_PKfii --------------------------
	.section	.text._Z33convolution_1D_tiled_cache_kernelPfS_PKfii,"ax",@progbits
	.align	128
        .global         _Z33convolution_1D_tiled_cache_kernelPfS_PKfii
        .type           _Z33convolution_1D_tiled_cache_kernelPfS_PKfii,@function
        .size           _Z33convolution_1D_tiled_cache_kernelPfS_PKfii,(.L_x_9 - _Z33convolution_1D_tiled_cache_kernelPfS_PKfii)
        .other          _Z33convolution_1D_tiled_cache_kernelPfS_PKfii,@"STO_CUDA_ENTRY STV_DEFAULT"
_Z33convolution_1D_tiled_cache_kernelPfS_PKfii:
.text._Z33convolution_1D_tiled_cache_kernelPfS_PKfii:
[----:B------:R-:W-:Y:S01]  /*0000*/  LDC R1, c[0x0][0x37c] ;  /* 0x0000df00ff017b82 */ /* 0x000fe20000000800 */
[----:B------:R-:W0:Y:S07]  /*0010*/  S2R R0, SR_TID.X ;  /* 0x0000000000007919 */ /* 0x000e2e0000002100 */
[----:B------:R-:W0:Y:S01]  /*0020*/  S2UR UR4, SR_CTAID.X ;  /* 0x00000000000479c3 */ /* 0x000e220000002500 */
[----:B------:R-:W1:Y:S01]  /*0030*/  LDCU.64 UR12, c[0x0][0x398] ;  /* 0x00007300ff0c77ac */ /* 0x000e620008000a00 */
[----:B------:R-:W-:Y:S01]  /*0040*/  HFMA2 R5, -RZ, RZ, 0, 0 ;  /* 0x00000000ff057431 */ /* 0x000fe200000001ff */
[----:B------:R-:W2:Y:S05]  /*0050*/  LDCU.64 UR10, c[0x0][0x358] ;  /* 0x00006b00ff0a77ac */ /* 0x000eaa0008000a00 */
[----:B------:R-:W0:Y:S02]  /*0060*/  LDC R13, c[0x0][0x360] ;  /* 0x0000d800ff0d7b82 */ /* 0x000e240000000800 */
[----:B0-----:R-:W-:-:S05]  /*0070*/  IMAD R4, R13, UR4, R0 ;  /* 0x000000040d047c24 */ /* 0x001fca000f8e0200 */
[----:B-1----:R-:W-:-:S13]  /*0080*/  ISETP.GE.AND P0, PT, R4, UR13, PT ;  /* 0x0000000d04007c0c */ /* 0x002fda000bf06270 */
[----:B------:R-:W0:Y:S02]  /*0090*/  @!P0 LDC.64 R2, c[0x0][0x380] ;  /* 0x0000e000ff028b82 */ /* 0x000e240000000a00 */
[----:B0-----:R-:W-:-:S05]  /*00a0*/  @!P0 IMAD.WIDE R2, R4, 0x4, R2 ;  /* 0x0000000404028825 */ /* 0x001fca00078e0202 */
[----:B--2---:R-:W2:Y:S01]  /*00b0*/  @!P0 LDG.E R5, desc[UR10][R2.64] ;  /* 0x0000000a02058981 */ /* 0x004ea2000c1e1900 */
[----:B------:R-:W0:Y:S01]  /*00c0*/  S2UR UR6, SR_CgaCtaId ;  /* 0x00000000000679c3 */ /* 0x000e220000008800 */
[----:B------:R-:W-:Y:S01]  /*00d0*/  ULEA.HI UR4, UR12, UR12, URZ, 0x1 ;  /* 0x0000000c0c047291 */ /* 0x000fe2000f8f08ff */
[----:B------:R-:W-:Y:S01]  /*00e0*/  BSSY.RECONVERGENT B0, `(.L_x_0) ;  /* 0x0000019000007945 */ /* 0x000fe20003800200 */
[----:B------:R-:W-:Y:S02]  /*00f0*/  UMOV UR5, 0x400 ;  /* 0x0000040000057882 */ /* 0x000fe40000000000 */
[----:B------:R-:W-:-:S06]  /*0100*/  USHF.R.S32.HI UR4, URZ, 0x1, UR4 ;  /* 0x00000001ff047899 */ /* 0x000fcc0008011404 */
[C---:B------:R-:W-:Y:S02]  /*0110*/  IADD3 R6, PT, PT, R0.reuse, UR4, RZ ;  /* 0x0000000400067c10 */ /* 0x040fe4000fffe0ff */
[----:B------:R-:W-:Y:S01]  /*0120*/  ISETP.GE.U32.AND P1, PT, R0, UR4, PT ;  /* 0x0000000400007c0c */ /* 0x000fe2000bf26070 */
[----:B0-----:R-:W-:-:S06]  /*0130*/  ULEA UR5, UR6, UR5, 0x18 ;  /* 0x0000000506057291 */ /* 0x001fcc000f8ec0ff */
[----:B------:R-:W-:-:S05]  /*0140*/  LEA R8, R6, UR5, 0x2 ;  /* 0x0000000506087c11 */ /* 0x000fca000f8e10ff */
[----:B--2---:R0:W-:Y:S01]  /*0150*/  STS [R8], R5 ;  /* 0x0000000508007388 */ /* 0x0041e20000000800 */
[----:B------:R-:W-:Y:S05]  /*0160*/  @P1 BRA `(.L_x_1) ;  /* 0x0000000000401947 */ /* 0x000fea0003800000 */
[C---:B------:R-:W-:Y:S02]  /*0170*/  IADD3 R11, PT, PT, R4.reuse, R13, RZ ;  /* 0x0000000d040b7210 */ /* 0x040fe40007ffe0ff */
[----:B------:R-:W-:Y:S02]  /*0180*/  ISETP.GE.AND P1, PT, R4, UR4, PT ;  /* 0x0000000404007c0c */ /* 0x000fe4000bf26270 */
[----:B------:R-:W-:Y:S02]  /*0190*/  ISETP.GE.U32.AND P2, PT, R11, UR13, PT ;  /* 0x0000000d0b007c0c */ /* 0x000fe4000bf46070 */
[----:B0-----:R-:W-:-:S09]  /*01a0*/  MOV R5, RZ ;  /* 0x000000ff00057202 */ /* 0x001fd20000000f00 */
[----:B------:R-:W0:Y:S01]  /*01b0*/  @P1 LDC.64 R2, c[0x0][0x380] ;  /* 0x0000e000ff021b82 */ /* 0x000e220000000a00 */
[----:B------:R-:W-:-:S07]  /*01c0*/  @P1 IADD3 R9, PT, PT, R4, -UR4, RZ ;  /* 0x8000000404091c10 */ /* 0x000fce000fffe0ff */
[----:B------:R-:W1:Y:S01]  /*01d0*/  @!P2 LDC.64 R6, c[0x0][0x380] ;  /* 0x0000e000ff06ab82 */ /* 0x000e620000000a00 */
[----:B0-----:R-:W-:Y:S01]  /*01e0*/  @P1 IMAD.WIDE R2, R9, 0x4, R2 ;  /* 0x0000000409021825 */ /* 0x001fe200078e0202 */
[----:B------:R-:W-:-:S04]  /*01f0*/  MOV R9, RZ ;  /* 0x000000ff00097202 */ /* 0x000fc80000000f00 */
[----:B------:R-:W2:Y:S01]  /*0200*/  @P1 LDG.E R5, desc[UR10][R2.64] ;  /* 0x0000000a02051981 */ /* 0x000ea2000c1e1900 */
[----:B-1----:R-:W-:-:S05]  /*0210*/  @!P2 IMAD.WIDE.U32 R6, R11, 0x4, R6 ;  /* 0x000000040b06a825 */ /* 0x002fca00078e0006 */
[----:B------:R-:W3:Y:S01]  /*0220*/  @!P2 LDG.E R9, desc[UR10][R6.64] ;  /* 0x0000000a0609a981 */ /* 0x000ee2000c1e1900 */
[----:B------:R-:W-:Y:S02]  /*0230*/  LEA R10, R0, UR5, 0x2 ;  /* 0x00000005000a7c11 */ /* 0x000fe4000f8e10ff */
[----:B------:R-:W-:-:S03]  /*0240*/  LEA R8, R13, R8, 0x2 ;  /* 0x000000080d087211 */ /* 0x000fc600078e10ff */
[----:B--2---:R1:W-:Y:S04]  /*0250*/  STS [R10], R5 ;  /* 0x000000050a007388 */ /* 0x0043e80000000800 */
[----:B---3--:R1:W-:Y:S02]  /*0260*/  STS [R8], R9 ;  /* 0x0000000908007388 */ /* 0x0083e40000000800 */
.L_x_1:
[----:B------:R-:W-:Y:S05]  /*0270*/  BSYNC.RECONVERGENT B0 ;  /* 0x0000000000007941 */ /* 0x000fea0003800200 */
.L_x_0:
[----:B------:R-:W-:Y:S01]  /*0280*/  BAR.SYNC.DEFER_BLOCKING 0x0 ;  /* 0x0000000000007b1d */ /* 0x000fe20000010000 */
[----:B------:R-:W-:Y:S01]  /*0290*/  UISETP.GE.AND UP0, UPT, UR12, 0x1, UPT ;  /* 0x000000010c00788c */ /* 0x000fe2000bf06270 */
[----:B------:R-:W-:-:S08]  /*02a0*/  MOV R19, RZ ;  /* 0x000000ff00137202 */ /* 0x000fd00000000f00 */
[----:B------:R-:W-:Y:S05]  /*02b0*/  BRA.U !UP0, `(.L_x_2) ;  /* 0x0000000908407547 */ /* 0x000fea000b800000 */
[----:B------:R-:W-:Y:S01]  /*02c0*/  UISETP.GE.U32.AND UP1, UPT, UR12, 0x10, UPT ;  /* 0x000000100c00788c */ /* 0x000fe2000bf26070 */
[----:B------:R-:W-:Y:S01]  /*02d0*/  HFMA2 R19, -RZ, RZ, 0, 0 ;  /* 0x00000000ff137431 */ /* 0x000fe200000001ff */
[----:B------:R-:W-:Y:S01]  /*02e0*/  ULOP3.LUT UR8, UR12, 0xf, URZ, 0xc0, !UPT ;  /* 0x0000000f0c087892 */ /* 0x000fe2000f8ec0ff */
[----:B------:R-:W-:-:S03]  /*02f0*/  MOV R7, RZ ;  /* 0x000000ff00077202 */ /* 0x000fc60000000f00 */
[----:B------:R-:W-:-:S03]  /*0300*/  UISETP.NE.AND UP0, UPT, UR8, URZ, UPT ;  /* 0x000000ff0800728c */ /* 0x000fc6000bf05270 */
[----:B------:R-:W-:Y:S08]  /*0310*/  BRA.U !UP1, `(.L_x_3) ;  /* 0x0000000509047547 */ /* 0x000ff0000b800000 */
[----:B------:R-:W2:Y:S01]  /*0320*/  LDCU.64 UR6, c[0x0][0x390] ;  /* 0x00007200ff0677ac */ /* 0x000ea20008000a00 */
[----:B01----:R-:W-:Y:S02]  /*0330*/  LEA R5, R0, UR5, 0x2 ;  /* 0x0000000500057c11 */ /* 0x003fe4000f8e10ff */
[----:B------:R-:W-:Y:S01]  /*0340*/  MOV R19, RZ ;  /* 0x000000ff00137202 */ /* 0x000fe20000000f00 */
[----:B------:R-:W-:Y:S01]  /*0350*/  ULOP3.LUT UR9, UR12, 0x7ffffff0, URZ, 0xc0, !UPT ;  /* 0x7ffffff00c097892 */ /* 0x000fe2000f8ec0ff */
[----:B------:R-:W-:-:S05]  /*0360*/  IADD3 R5, PT, PT, R5, 0x20, RZ ;  /* 0x0000002005057810 */ /* 0x000fca0007ffe0ff */
[----:B------:R-:W-:Y:S01]  /*0370*/  MOV R7, UR9 ;  /* 0x0000000900077c02 */ /* 0x000fe20008000f00 */
[----:B--2---:R-:W-:-:S04]  /*0380*/  UIADD3 UR4, UP1, UPT, UR6, 0x20, URZ ;  /* 0x0000002006047890 */ /* 0x004fc8000ff3e0ff */
[----:B------:R-:W-:Y:S02]  /*0390*/  UIADD3.X UR6, UPT, UPT, URZ, UR7, URZ, UP1, !UPT ;  /* 0x00000007ff067290 */ /* 0x000fe40008ffe4ff */
[----:B------:R-:W-:Y:S01]  /*03a0*/  MOV R2, UR4 ;  /* 0x0000000400027c02 */ /* 0x000fe20008000f00 */
[----:B------:R-:W-:-:S03]  /*03b0*/  UIADD3 UR7, UPT, UPT, -UR9, URZ, URZ ;  /* 0x000000ff09077290 */ /* 0x000fc6000fffe1ff */
[----:B------:R-:W-:-:S09]  /*03c0*/  MOV R3, UR6 ;  /* 0x0000000600037c02 */ /* 0x000fd20008000f00 */
.L_x_4:
[----:B------:R-:W2:Y:S04]  /*03d0*/  LDG.E R23, desc[UR10][R2.64+-0x20] ;  /* 0xffffe00a02177981 */ /* 0x000ea8000c1e1900 */
[----:B------:R-:W3:Y:S04]  /*03e0*/  LDG.E R26, desc[UR10][R2.64+-0x1c] ;  /* 0xffffe40a021a7981 */ /* 0x000ee8000c1e1900 */
[----:B------:R-:W4:Y:S04]  /*03f0*/  LDG.E R21, desc[UR10][R2.64+-0x18] ;  /* 0xffffe80a02157981 */ /* 0x000f28000c1e1900 */
[----:B------:R-:W5:Y:S04]  /*0400*/  LDG.E R22, desc[UR10][R2.64+-0x14] ;  /* 0xffffec0a02167981 */ /* 0x000f68000c1e1900 */
        /* <DEDUP_REMOVED lines=11> */
[----:B------:R0:W5:Y:S01]  /*04c0*/  LDG.E R9, desc[UR10][R2.64+0x1c] ;  /* 0x00001c0a02097981 */ /* 0x000162000c1e1900 */
[----:B------:R-:W-:-:S03]  /*04d0*/  UIADD3 UR7, UPT, UPT, UR7, 0x10, URZ ;  /* 0x0000001007077890 */ /* 0x000fc6000fffe0ff */
[----:B------:R-:W2:Y:S01]  /*04e0*/  LDS R20, [R5+-0x20] ;  /* 0xffffe00005147984 */ /* 0x000ea20000000800 */
[----:B------:R-:W-:-:S03]  /*04f0*/  UISETP.NE.AND UP1, UPT, UR7, URZ, UPT ;  /* 0x000000ff0700728c */ /* 0x000fc6000bf25270 */
[----:B------:R-:W3:Y:S01]  /*0500*/  LDS R29, [R5+-0x1c] ;  /* 0xffffe400051d7984 */ /* 0x000ee20000000800 */
[----:B0-----:R-:W-:-:S03]  /*0510*/  IADD3 R2, P1, PT, R2, 0x40, RZ ;  /* 0x0000004002027810 */ /* 0x001fc60007f3e0ff */
[----:B------:R-:W4:Y:S01]  /*0520*/  LDS R24, [R5+-0x18] ;  /* 0xffffe80005187984 */ /* 0x000f220000000800 */
[----:B------:R-:W-:-:S03]  /*0530*/  IADD3.X R3, PT, PT, RZ, R3, RZ, P1, !PT ;  /* 0x00000003ff037210 */ /* 0x000fc60000ffe4ff */
[----:B------:R-:W5:Y:S04]  /*0540*/  LDS R27, [R5+-0x14] ;  /* 0xffffec00051b7984 */ /* 0x000f680000000800 */
[----:B------:R-:W0:Y:S01]  /*0550*/  LDS R25, [R5+-0x10] ;  /* 0xfffff00005197984 */ /* 0x000e220000000800 */
[----:B--2---:R-:W-:-:S03]  /*0560*/  FFMA R20, R20, R23, R19 ;  /* 0x0000001714147223 */ /* 0x004fc60000000013 */
[----:B------:R-:W-:Y:S01]  /*0570*/  LDS R19, [R5+-0x8] ;  /* 0xfffff80005137984 */ /* 0x000fe20000000800 */
[----:B---3--:R-:W-:-:S03]  /*0580*/  FFMA R29, R29, R26, R20 ;  /* 0x0000001a1d1d7223 */ /* 0x008fc60000000014 */
[----:B------:R-:W1:Y:S01]  /*0590*/  LDS R20, [R5+-0xc] ;  /* 0xfffff40005147984 */ /* 0x000e620000000800 */
[----:B----4-:R-:W-:-:S03]  /*05a0*/  FFMA R24, R24, R21, R29 ;  /* 0x0000001518187223 */ /* 0x010fc6000000001d */
[----:B------:R-:W2:Y:S01]  /*05b0*/  LDS R23, [R5+-0x4] ;  /* 0xfffffc0005177984 */ /* 0x000ea20000000800 */
[----:B-----5:R-:W-:-:S03]  /*05c0*/  FFMA R26, R27, R22, R24 ;  /* 0x000000161b1a7223 */ /* 0x020fc60000000018 */
[----:B------:R-:W3:Y:S01]  /*05d0*/  LDS R21, [R5] ;  /* 0x0000000005157984 */ /* 0x000ee20000000800 */
[----:B0-----:R-:W-:-:S03]  /*05e0*/  FFMA R29, R25, R16, R26 ;  /* 0x00000010191d7223 */ /* 0x001fc6000000001a */
[----:B------:R-:W0:Y:S04]  /*05f0*/  LDS R24, [R5+0x4] ;  /* 0x0000040005187984 */ /* 0x000e280000000800 */
[----:B------:R-:W4:Y:S04]  /*0600*/  LDS R22, [R5+0x8] ;  /* 0x0000080005167984 */ /* 0x000f280000000800 */
[----:B------:R-:W5:Y:S04]  /*0610*/  LDS R27, [R5+0xc] ;  /* 0x00000c00051b7984 */ /* 0x000f680000000800 */
[----:B------:R-:W5:Y:S04]  /*0620*/  LDS R25, [R5+0x10] ;  /* 0x0000100005197984 */ /* 0x000f680000000800 */
[----:B------:R-:W5:Y:S01]  /*0630*/  LDS R16, [R5+0x14] ;  /* 0x0000140005107984 */ /* 0x000f620000000800 */
[----:B-1----:R-:W-:-:S03]  /*0640*/  FFMA R20, R20, R13, R29 ;  /* 0x0000000d14147223 */ /* 0x002fc6000000001d */
[----:B------:R-:W1:Y:S01]  /*0650*/  LDS R13, [R5+0x18] ;  /* 0x00001800050d7984 */ /* 0x000e620000000800 */
[----:B------:R-:W-:-:S03]  /*0660*/  FFMA R20, R19, R10, R20 ;  /* 0x0000000a13147223 */ /* 0x000fc60000000014 */
[----:B------:R0:W1:Y:S01]  /*0670*/  LDS R10, [R5+0x1c] ;  /* 0x00001c00050a7984 */ /* 0x0000620000000800 */
[----:B--2---:R-:W-:-:S04]  /*0680*/  FFMA R8, R23, R8, R20 ;  /* 0x0000000817087223 */ /* 0x004fc80000000014 */
[----:B---3--:R-:W-:Y:S01]  /*0690*/  FFMA R21, R21, R18, R8 ;  /* 0x0000001215157223 */ /* 0x008fe20000000008 */
[----:B0-----:R-:W-:-:S03]  /*06a0*/  IADD3 R5, PT, PT, R5, 0x40, RZ ;  /* 0x0000004005057810 */ /* 0x001fc60007ffe0ff */
[----:B------:R-:W-:-:S04]  /*06b0*/  FFMA R17, R24, R17, R21 ;  /* 0x0000001118117223 */ /* 0x000fc80000000015 */
[----:B----4-:R-:W-:-:S04]  /*06c0*/  FFMA R22, R22, R15, R17 ;  /* 0x0000000f16167223 */ /* 0x010fc80000000011 */
[----:B-----5:R-:W-:-:S04]  /*06d0*/  FFMA R14, R27, R14, R22 ;  /* 0x0000000e1b0e7223 */ /* 0x020fc80000000016 */
[----:B------:R-:W-:-:S04]  /*06e0*/  FFMA R25, R25, R12, R14 ;  /* 0x0000000c19197223 */ /* 0x000fc8000000000e */
[----:B------:R-:W-:-:S04]  /*06f0*/  FFMA R16, R16, R11, R25 ;  /* 0x0000000b10107223 */ /* 0x000fc80000000019 */
[----:B-1----:R-:W-:-:S04]  /*0700*/  FFMA R13, R13, R6, R16 ;  /* 0x000000060d0d7223 */ /* 0x002fc80000000010 */
[----:B------:R-:W-:Y:S01]  /*0710*/  FFMA R19, R10, R9, R13 ;  /* 0x000000090a137223 */ /* 0x000fe2000000000d */
[----:B------:R-:W-:Y:S06]  /*0720*/  BRA.U UP1, `(.L_x_4) ;  /* 0xfffffffd01287547 */ /* 0x000fec000b83ffff */
.L_x_3:
[----:B------:R-:W-:Y:S05]  /*0730*/  BRA.U !UP0, `(.L_x_2) ;  /* 0x0000000508207547 */ /* 0x000fea000b800000 */
[----:B------:R-:W-:Y:S02]  /*0740*/  UISETP.GE.U32.AND UP0, UPT, UR8, 0x8, UPT ;  /* 0x000000080800788c */ /* 0x000fe4000bf06070 */
[----:B------:R-:W-:-:S04]  /*0750*/  ULOP3.LUT UR6, UR12, 0x7, URZ, 0xc0, !UPT ;  /* 0x000000070c067892 */ /* 0x000fc8000f8ec0ff */
[----:B------:R-:W-:-:S03]  /*0760*/  UISETP.NE.AND UP1, UPT, UR6, URZ, UPT ;  /* 0x000000ff0600728c */ /* 0x000fc6000bf25270 */
[----:B------:R-:W-:Y:S08]  /*0770*/  BRA.U !UP0, `(.L_x_5) ;  /* 0x0000000108747547 */ /* 0x000ff0000b800000 */
[----:B01----:R-:W0:Y:S02]  /*0780*/  LDC.64 R8, c[0x0][0x390] ;  /* 0x0000e400ff087b82 */ /* 0x003e240000000a00 */
[----:B0-----:R-:W-:-:S05]  /*0790*/  IMAD.WIDE.U32 R8, R7, 0x4, R8 ;  /* 0x0000000407087825 */ /* 0x001fca00078e0008 */
[----:B------:R-:W2:Y:S04]  /*07a0*/  LDG.E R5, desc[UR10][R8.64] ;  /* 0x0000000a08057981 */ /* 0x000ea8000c1e1900 */
[----:B------:R-:W3:Y:S04]  /*07b0*/  LDG.E R11, desc[UR10][R8.64+0x4] ;  /* 0x0000040a080b7981 */ /* 0x000ee8000c1e1900 */
[----:B------:R-:W4:Y:S04]  /*07c0*/  LDG.E R13, desc[UR10][R8.64+0x8] ;  /* 0x0000080a080d7981 */ /* 0x000f28000c1e1900 */
[----:B------:R-:W5:Y:S04]  /*07d0*/  LDG.E R15, desc[UR10][R8.64+0xc] ;  /* 0x00000c0a080f7981 */ /* 0x000f68000c1e1900 */
[----:B------:R-:W5:Y:S04]  /*07e0*/  LDG.E R17, desc[UR10][R8.64+0x10] ;  /* 0x0000100a08117981 */ /* 0x000f68000c1e1900 */
[----:B------:R-:W5:Y:S04]  /*07f0*/  LDG.E R20, desc[UR10][R8.64+0x14] ;  /* 0x0000140a08147981 */ /* 0x000f68000c1e1900 */
[----:B------:R-:W5:Y:S04]  /*0800*/  LDG.E R2, desc[UR10][R8.64+0x18] ;  /* 0x0000180a08027981 */ /* 0x000f68000c1e1900 */
[----:B------:R-:W5:Y:S01]  /*0810*/  LDG.E R23, desc[UR10][R8.64+0x1c] ;  /* 0x00001c0a08177981 */ /* 0x000f62000c1e1900 */
[----:B------:R-:W-:-:S02]  /*0820*/  IADD3 R3, PT, PT, R7, R0, RZ ;  /* 0x0000000007037210 */ /* 0x000fc40007ffe0ff */
[----:B------:R-:W-:Y:S02]  /*0830*/  IADD3 R7, PT, PT, R7, 0x8, RZ ;  /* 0x0000000807077810 */ /* 0x000fe40007ffe0ff */
[----:B------:R-:W-:-:S05]  /*0840*/  LEA R3, R3, UR5, 0x2 ;  /* 0x0000000503037c11 */ /* 0x000fca000f8e10ff */
[----:B------:R-:W2:Y:S04]  /*0850*/  LDS R6, [R3] ;  /* 0x0000000003067984 */ /* 0x000ea80000000800 */
[----:B------:R-:W3:Y:S04]  /*0860*/  LDS R10, [R3+0x4] ;  /* 0x00000400030a7984 */ /* 0x000ee80000000800 */
[----:B------:R-:W4:Y:S04]  /*0870*/  LDS R12, [R3+0x8] ;  /* 0x00000800030c7984 */ /* 0x000f280000000800 */
[----:B------:R-:W5:Y:S04]  /*0880*/  LDS R14, [R3+0xc] ;  /* 0x00000c00030e7984 */ /* 0x000f680000000800 */
[----:B------:R-:W0:Y:S04]  /*0890*/  LDS R16, [R3+0x10] ;  /* 0x0000100003107984 */ /* 0x000e280000000800 */
[----:B------:R-:W1:Y:S04]  /*08a0*/  LDS R18, [R3+0x14] ;  /* 0x0000140003127984 */ /* 0x000e680000000800 */
[----:B------:R-:W1:Y:S04]  /*08b0*/  LDS R22, [R3+0x18] ;  /* 0x0000180003167984 */ /* 0x000e680000000800 */
[----:B------:R-:W1:Y:S01]  /*08c0*/  LDS R21, [R3+0x1c] ;  /* 0x00001c0003157984 */ /* 0x000e620000000800 */
[----:B--2---:R-:W-:-:S04]  /*08d0*/  FFMA R5, R6, R5, R19 ;  /* 0x0000000506057223 */ /* 0x004fc80000000013 */
[----:B---3--:R-:W-:-:S04]  /*08e0*/  FFMA R5, R10, R11, R5 ;  /* 0x0000000b0a057223 */ /* 0x008fc80000000005 */
[----:B----4-:R-:W-:-:S04]  /*08f0*/  FFMA R5, R12, R13, R5 ;  /* 0x0000000d0c057223 */ /* 0x010fc80000000005 */
[----:B-----5:R-:W-:-:S04]  /*0900*/  FFMA R5, R14, R15, R5 ;  /* 0x0000000f0e057223 */ /* 0x020fc80000000005 */
[----:B0-----:R-:W-:-:S04]  /*0910*/  FFMA R5, R16, R17, R5 ;  /* 0x0000001110057223 */ /* 0x001fc80000000005 */
[----:B-1----:R-:W-:-:S04]  /*0920*/  FFMA R5, R18, R20, R5 ;  /* 0x0000001412057223 */ /* 0x002fc80000000005 */
[----:B------:R-:W-:-:S04]  /*0930*/  FFMA R2, R22, R2, R5 ;  /* 0x0000000216027223 */ /* 0x000fc80000000005 */
[----:B------:R-:W-:-:S07]  /*0940*/  FFMA R19, R21, R23, R2 ;  /* 0x0000001715137223 */ /* 0x000fce0000000002 */
.L_x_5:
[----:B------:R-:W-:Y:S05]  /*0950*/  BRA.U !UP1, `(.L_x_2) ;  /* 0x0000000109987547 */ /* 0x000fea000b800000 */
[----:B------:R-:W-:Y:S02]  /*0960*/  UISETP.GE.U32.AND UP0, UPT, UR6, 0x4, UPT ;  /* 0x000000040600788c */ /* 0x000fe4000bf06070 */
[----:B------:R-:W-:-:S04]  /*0970*/  ULOP3.LUT UR4, UR12, 0x3, URZ, 0xc0, !UPT ;  /* 0x000000030c047892 */ /* 0x000fc8000f8ec0ff */
[----:B------:R-:W-:-:S03]  /*0980*/  UISETP.NE.AND UP1, UPT, UR4, URZ, UPT ;  /* 0x000000ff0400728c */ /* 0x000fc6000bf25270 */
[----:B------:R-:W-:Y:S08]  /*0990*/  BRA.U !UP0, `(.L_x_6) ;  /* 0x0000000108447547 */ /* 0x000ff0000b800000 */
[----:B------:R-:W2:Y:S02]  /*09a0*/  LDC.64 R2, c[0x0][0x390] ;  /* 0x0000e400ff027b82 */ /* 0x000ea40000000a00 */
[----:B--2---:R-:W-:-:S05]  /*09b0*/  IMAD.WIDE.U32 R2, R7, 0x4, R2 ;  /* 0x0000000407027825 */ /* 0x004fca00078e0002 */
[----:B01----:R-:W2:Y:S04]  /*09c0*/  LDG.E R8, desc[UR10][R2.64] ;  /* 0x0000000a02087981 */ /* 0x003ea8000c1e1900 */
[----:B------:R-:W3:Y:S04]  /*09d0*/  LDG.E R10, desc[UR10][R2.64+0x4] ;  /* 0x0000040a020a7981 */ /* 0x000ee8000c1e1900 */
[----:B------:R-:W4:Y:S04]  /*09e0*/  LDG.E R12, desc[UR10][R2.64+0x8] ;  /* 0x0000080a020c7981 */ /* 0x000f28000c1e1900 */
[----:B------:R-:W5:Y:S01]  /*09f0*/  LDG.E R14, desc[UR10][R2.64+0xc] ;  /* 0x00000c0a020e7981 */ /* 0x000f62000c1e1900 */
[----:B------:R-:W-:-:S02]  /*0a00*/  IADD3 R5, PT, PT, R7, R0, RZ ;  /* 0x0000000007057210 */ /* 0x000fc40007ffe0ff */
[----:B------:R-:W-:Y:S02]  /*0a10*/  IADD3 R7, PT, PT, R7, 0x4, RZ ;  /* 0x0000000407077810 */ /* 0x000fe40007ffe0ff */
[----:B------:R-:W-:-:S05]  /*0a20*/  LEA R5, R5, UR5, 0x2 ;  /* 0x0000000505057c11 */ /* 0x000fca000f8e10ff */
[----:B------:R-:W2:Y:S04]  /*0a30*/  LDS R6, [R5] ;  /* 0x0000000005067984 */ /* 0x000ea80000000800 */
[----:B------:R-:W3:Y:S04]  /*0a40*/  LDS R9, [R5+0x4] ;  /* 0x0000040005097984 */ /* 0x000ee80000000800 */
[----:B------:R-:W4:Y:S04]  /*0a50*/  LDS R11, [R5+0x8] ;  /* 0x00000800050b7984 */ /* 0x000f280000000800 */
[----:B------:R-:W5:Y:S01]  /*0a60*/  LDS R13, [R5+0xc] ;  /* 0x00000c00050d7984 */ /* 0x000f620000000800 */
[----:B--2---:R-:W-:-:S04]  /*0a70*/  FFMA R6, R6, R8, R19 ;  /* 0x0000000806067223 */ /* 0x004fc80000000013 */
[----:B---3--:R-:W-:-:S04]  /*0a80*/  FFMA R6, R9, R10, R6 ;  /* 0x0000000a09067223 */ /* 0x008fc80000000006 */
[----:B----4-:R-:W-:-:S04]  /*0a90*/  FFMA R6, R11, R12, R6 ;  /* 0x0000000c0b067223 */ /* 0x010fc80000000006 */
[----:B-----5:R-:W-:-:S07]  /*0aa0*/  FFMA R19, R13, R14, R6 ;  /* 0x0000000e0d137223 */ /* 0x020fce0000000006 */
.L_x_6:
[----:B------:R-:W-:Y:S05]  /*0ab0*/  BRA.U !UP1, `(.L_x_2) ;  /* 0x0000000109407547 */ /* 0x000fea000b800000 */
[----:B------:R-:W2:Y:S01]  /*0ac0*/  LDC.64 R2, c[0x0][0x390] ;  /* 0x0000e400ff027b82 */ /* 0x000ea20000000a00 */
[----:B------:R-:W-:Y:S01]  /*0ad0*/  IADD3 R0, PT, PT, R0, R7, RZ ;  /* 0x0000000700007210 */ /* 0x000fe20007ffe0ff */
[----:B------:R-:W-:-:S03]  /*0ae0*/  UIADD3 UR4, UPT, UPT, -UR4, URZ, URZ ;  /* 0x000000ff04047290 */ /* 0x000fc6000fffe1ff */
[----:B------:R-:W-:Y:S01]  /*0af0*/  LEA R0, R0, UR5, 0x2 ;  /* 0x0000000500007c11 */ /* 0x000fe2000f8e10ff */
[----:B--2---:R-:W-:-:S03]  /*0b00*/  IMAD.WIDE.U32 R2, R7, 0x4, R2 ;  /* 0x0000000407027825 */ /* 0x004fc600078e0002 */
[----:B01----:R-:W-:-:S07]  /*0b10*/  MOV R5, R2 ;  /* 0x0000000200057202 */ /* 0x003fce0000000f00 */
.L_x_7:
[----:B------:R-:W-:Y:S01]  /*0b20*/  MOV R2, R5 ;  /* 0x0000000500027202 */ /* 0x000fe20000000f00 */
[----:B------:R0:W1:Y:S05]  /*0b30*/  LDS R6, [R0] ;  /* 0x0000000000067984 */ /* 0x00006a0000000800 */
[----:B------:R2:W1:Y:S01]  /*0b40*/  LDG.E R2, desc[UR10][R2.64] ;  /* 0x0000000a02027981 */ /* 0x000462000c1e1900 */
[----:B------:R-:W-:Y:S01]  /*0b50*/  UIADD3 UR4, UPT, UPT, UR4, 0x1, URZ ;  /* 0x0000000104047890 */ /* 0x000fe2000fffe0ff */
[----:B------:R-:W-:Y:S02]  /*0b60*/  IADD3 R5, P1, PT, R5, 0x4, RZ ;  /* 0x0000000405057810 */ /* 0x000fe40007f3e0ff */
[----:B0-----:R-:W-:Y:S01]  /*0b70*/  IADD3 R0, PT, PT, R0, 0x4, RZ ;  /* 0x0000000400007810 */ /* 0x001fe20007ffe0ff */
[----:B------:R-:W-:Y:S01]  /*0b80*/  UISETP.NE.AND UP0, UPT, UR4, URZ, UPT ;  /* 0x000000ff0400728c */ /* 0x000fe2000bf05270 */
[----:B--2---:R-:W-:Y:S01]  /*0b90*/  IADD3.X R3, PT, PT, RZ, R3, RZ, P1, !PT ;  /* 0x00000003ff037210 */ /* 0x004fe20000ffe4ff */
[----:B-1----:R-:W-:-:S07]  /*0ba0*/  FFMA R19, R6, R2, R19 ;  /* 0x0000000206137223 */ /* 0x002fce0000000013 */
[----:B------:R-:W-:Y:S05]  /*0bb0*/  BRA.U UP0, `(.L_x_7) ;  /* 0xfffffffd00d87547 */ /* 0x000fea000b83ffff */
.L_x_2:
[----:B------:R-:W-:Y:S05]  /*0bc0*/  @P0 EXIT ;  /* 0x000000000000094d */ /* 0x000fea0003800000 */
[----:B------:R-:W0:Y:S02]  /*0bd0*/  LDC.64 R2, c[0x0][0x388] ;  /* 0x0000e200ff027b82 */ /* 0x000e240000000a00 */
[----:B01----:R-:W-:-:S05]  /*0be0*/  IMAD.WIDE R4, R4, 0x4, R2 ;  /* 0x0000000404047825 */ /* 0x003fca00078e0202 */
[----:B------:R-:W-:Y:S01]  /*0bf0*/  STG.E desc[UR10][R4.64], R19 ;  /* 0x0000001304007986 */ /* 0x000fe2000c10190a */
[----:B------:R-:W-:Y:S05]  /*0c00*/  EXIT ;  /* 0x000000000000794d */ /* 0x000fea0003800000 */
.L_x_8:
[----:B------:R-:W-:-:S00]  /*0c10*/  BRA `(.L_x_8) ;  /* 0xfffffffc00fc7947 */ /* 0x000fc0000383ffff */
[----:B------:R-:W-:-:S00]  /*0c20*/  NOP ;  /* 0x0000000000007918 */ /* 0x000fc00000000000 */
        /* <DEDUP_REMOVED lines=13> */
.L_x_9:


//--------------------- .nv.shared._Z33convolution_1D_tiled_cache_kernelPfS_PKfii --------------------------
	.section	.nv.shared._Z33convolution_1D_tiled_cache_kernelPfS_PKfii,"aw",@nobits
	.sectionflags	@""
	.align	4
.nv.shared._Z33convolution_1D_tiled_cache_kernelPfS_PKfii:
	.zero		2064


//--------------------- .nv.shared.reserved.0     --------------------------
	.section	.nv.shared.reserved.0,"aw",@nobits
	.weak		__nv_reservedSMEM_offset_0_alias
	.size		__nv_reservedSMEM_offset_0_alias, 0, 64
	.other		__nv_reservedSMEM_offset_0_alias,@"STO_CUDA_RESERVED_SHARED STV_DEFAULT"
__nv_reservedSMEM_offset_0_alias:
	.zero		0
	.zero		64


//--------------------- .nv.constant0._Z33convolution_1D_tiled_cache_kernelPfS_PKfii --------------------------
	.section	.nv.constant0._Z33convolution_1D_tiled_cache_kernelPfS_PKfii,"a",@progbits
	.sectionflags	@""
	.align	4
.nv.constant0._Z33convolution_1D_tiled_cache_kernelPfS_PKfii:
	.zero		928


//--------------------- SYMBOLS --------------------------

	.type		.nv.reservedSmem.offset0,@object
	.size		.nv.reservedSmem.offset0,0x4
	.type		.nv.reservedSmem.cap,@object
	.size		.nv.reservedSmem.cap,0x4
